//
// Generated by NVIDIA NVVM Compiler
//
// Compiler Build ID: CL-36424714
// Cuda compilation tools, release 13.0, V13.0.88
// Based on NVVM 20.0.0
//

.version 9.0
.target sm_100
.address_size 64

	// .globl	_Z12mandelKernelffffiPiii

.visible .entry _Z12mandelKernelffffiPiii(
	.param .f32 _Z12mandelKernelffffiPiii_param_0,
	.param .f32 _Z12mandelKernelffffiPiii_param_1,
	.param .f32 _Z12mandelKernelffffiPiii_param_2,
	.param .f32 _Z12mandelKernelffffiPiii_param_3,
	.param .u32 _Z12mandelKernelffffiPiii_param_4,
	.param .u64 .ptr .align 1 _Z12mandelKernelffffiPiii_param_5,
	.param .u32 _Z12mandelKernelffffiPiii_param_6,
	.param .u32 _Z12mandelKernelffffiPiii_param_7
)
{
	.reg .pred 	%p<5>;
	.reg .b32 	%r<20>;
	.reg .b32 	%f<21>;
	.reg .b64 	%rd<5>;

	ld.param.f32 	%f9, [_Z12mandelKernelffffiPiii_param_0];
	ld.param.f32 	%f10, [_Z12mandelKernelffffiPiii_param_1];
	ld.param.f32 	%f11, [_Z12mandelKernelffffiPiii_param_2];
	ld.param.f32 	%f12, [_Z12mandelKernelffffiPiii_param_3];
	ld.param.u32 	%r7, [_Z12mandelKernelffffiPiii_param_4];
	ld.param.u64 	%rd1, [_Z12mandelKernelffffiPiii_param_5];
	ld.param.u32 	%r8, [_Z12mandelKernelffffiPiii_param_6];
	ld.param.u32 	%r9, [_Z12mandelKernelffffiPiii_param_7];
	mov.u32 	%r10, %ctaid.x;
	mov.u32 	%r11, %ntid.x;
	mov.u32 	%r12, %tid.x;
	mad.lo.s32 	%r1, %r10, %r11, %r12;
	mul.lo.s32 	%r13, %r9, %r8;
	setp.ge.s32 	%p1, %r1, %r13;
	@%p1 bra 	$L__BB0_6;
	div.s32 	%r3, %r1, %r8;
	mul.lo.s32 	%r15, %r3, %r8;
	sub.s32 	%r2, %r1, %r15;
	cvt.rn.f32.s32 	%f13, %r2;
	fma.rn.f32 	%f1, %f11, %f13, %f9;
	cvt.rn.f32.s32 	%f14, %r3;
	fma.rn.f32 	%f2, %f12, %f14, %f10;
	setp.lt.s32 	%p2, %r7, 1;
	mov.b32 	%r19, 0;
	@%p2 bra 	$L__BB0_5;
	mov.b32 	%r18, 0;
	mov.f32 	%f19, %f2;
	mov.f32 	%f20, %f1;
$L__BB0_3:
	mul.f32 	%f5, %f20, %f20;
	mul.f32 	%f6, %f19, %f19;
	add.f32 	%f15, %f5, %f6;
	setp.gt.f32 	%p3, %f15, 0f40800000;
	mov.u32 	%r19, %r18;
	@%p3 bra 	$L__BB0_5;
	sub.f32 	%f16, %f5, %f6;
	add.f32 	%f17, %f20, %f20;
	add.f32 	%f18, %f1, %f16;
	add.f32 	%f20, %f18, 0f41400000;
	fma.rn.f32 	%f19, %f17, %f19, %f2;
	add.s32 	%r18, %r18, 1;
	setp.ne.s32 	%p4, %r18, %r7;
	mov.u32 	%r19, %r7;
	@%p4 bra 	$L__BB0_3;
$L__BB0_5:
	mad.lo.s32 	%r17, %r3, %r8, %r2;
	cvta.to.global.u64 	%rd2, %rd1;
	mul.wide.s32 	%rd3, %r17, 4;
	add.s64 	%rd4, %rd2, %rd3;
	st.global.u32 	[%rd4], %r19;
$L__BB0_6:
	ret;

}


// ===== COMPILED SASS (sm_100) =====

	.target	sm_100

	.elftype	@"ET_EXEC"


//--------------------- .note.nv.tkinfo           --------------------------
	.section	.note.nv.tkinfo,"",@"SHT_NOTE"
	.sectionflags	@"SHF_NOTE_NV_TKINFO"
	.tkinfo
        /*0018*/ 	.word	0x00000002
        /*0030*/ 	.string	""
        /*0030*/ 	.string	"ptxas"
        /*0030*/ 	.string	"Cuda compilation tools, release 13.0, V13.0.88"
        /*0030*/ 	.string	"Build cuda_13.0.r13.0/compiler.36424714_0"
        /*0030*/ 	.string	"-arch sm_100 -m 64 "



//--------------------- .note.nv.cuinfo           --------------------------
	.section	.note.nv.cuinfo,"",@"SHT_NOTE"
	.sectionflags	@"SHF_NOTE_NV_CUINFO"
        /*0018*/ 	.short	0x0002
        /*001a*/ 	.short	0x0064
        /*001c*/ 	.short	0x0082
	.zero		2


//--------------------- .nv.info                  --------------------------
	.section	.nv.info,"",@"SHT_CUDA_INFO"
	.align	4


	//----- nvinfo : EIATTR_REGCOUNT
	.align		4
        /*0000*/ 	.byte	0x04, 0x2f
        /*0002*/ 	.short	(.L_1 - .L_0)
	.align		4
.L_0:
        /*0004*/ 	.word	index@(_Z12mandelKernelffffiPiii)
        /*0008*/ 	.word	0x0000000e


	//----- nvinfo : EIATTR_FRAME_SIZE
	.align		4
.L_1:
        /*000c*/ 	.byte	0x04, 0x11
        /*000e*/ 	.short	(.L_3 - .L_2)
	.align		4
.L_2:
        /*0010*/ 	.word	index@(_Z12mandelKernelffffiPiii)
        /*0014*/ 	.word	0x00000000


	//----- nvinfo : EIATTR_MIN_STACK_SIZE
	.align		4
.L_3:
        /*0018*/ 	.byte	0x04, 0x12
        /*001a*/ 	.short	(.L_5 - .L_4)
	.align		4
.L_4:
        /*001c*/ 	.word	index@(_Z12mandelKernelffffiPiii)
        /*0020*/ 	.word	0x00000000
.L_5:


//--------------------- .nv.compat                --------------------------
	.section	.nv.compat,"",@"SHT_CUDA_COMPAT_INFO"
	.align	4
        /*0000*/ 	.byte	0x02, 0x09, 0x00, 0x00, 0x02, 0x02, 0x01, 0x00, 0x02, 0x05, 0x05, 0x00, 0x03, 0x07, 0x01, 0x01
        /*0010*/ 	.byte	0x02, 0x03, 0x00, 0x00, 0x02, 0x06, 0x01, 0x00, 0x04, 0x0b, 0x08, 0x00, 0x01, 0x00, 0x00, 0x00
        /*0020*/ 	.byte	0x00, 0x00, 0x00, 0x00


//--------------------- .nv.info._Z12mandelKernelffffiPiii --------------------------
	.section	.nv.info._Z12mandelKernelffffiPiii,"",@"SHT_CUDA_INFO"
	.sectionflags	@""
	.align	4


	//----- nvinfo : EIATTR_CUDA_API_VERSION
	.align		4
        /*0000*/ 	.byte	0x04, 0x37
        /*0002*/ 	.short	(.L_7 - .L_6)
.L_6:
        /*0004*/ 	.word	0x00000082


	//----- nvinfo : EIATTR_KPARAM_INFO
	.align		4
.L_7:
        /*0008*/ 	.byte	0x04, 0x17
        /*000a*/ 	.short	(.L_9 - .L_8)
.L_8:
        /*000c*/ 	.word	0x00000000
        /*0010*/ 	.short	0x0007
        /*0012*/ 	.short	0x0024
        /*0014*/ 	.byte	0x00, 0xf0, 0x11, 0x00


	//----- nvinfo : EIATTR_KPARAM_INFO
	.align		4
.L_9:
        /*0018*/ 	.byte	0x04, 0x17
        /*001a*/ 	.short	(.L_11 - .L_10)
.L_10:
        /*001c*/ 	.word	0x00000000
        /*0020*/ 	.short	0x0006
        /*0022*/ 	.short	0x0020
        /*0024*/ 	.byte	0x00, 0xf0, 0x11, 0x00


	//----- nvinfo : EIATTR_KPARAM_INFO
	.align		4
.L_11:
        /*0028*/ 	.byte	0x04, 0x17
        /*002a*/ 	.short	(.L_13 - .L_12)
.L_12:
        /*002c*/ 	.word	0x00000000
        /*0030*/ 	.short	0x0005
        /*0032*/ 	.short	0x0018
        /*0034*/ 	.byte	0x00, 0xf5, 0x21, 0x00


	//----- nvinfo : EIATTR_KPARAM_INFO
	.align		4
.L_13:
        /*0038*/ 	.byte	0x04, 0x17
        /*003a*/ 	.short	(.L_15 - .L_14)
.L_14:
        /*003c*/ 	.word	0x00000000
        /*0040*/ 	.short	0x0004
        /*0042*/ 	.short	0x0010
        /*0044*/ 	.byte	0x00, 0xf0, 0x11, 0x00


	//----- nvinfo : EIATTR_KPARAM_INFO
	.align		4
.L_15:
        /*0048*/ 	.byte	0x04, 0x17
        /*004a*/ 	.short	(.L_17 - .L_16)
.L_16:
        /*004c*/ 	.word	0x00000000
        /*0050*/ 	.short	0x0003
        /*0052*/ 	.short	0x000c
        /*0054*/ 	.byte	0x00, 0xf0, 0x11, 0x00


	//----- nvinfo : EIATTR_KPARAM_INFO
	.align		4
.L_17:
        /*0058*/ 	.byte	0x04, 0x17
        /*005a*/ 	.short	(.L_19 - .L_18)
.L_18:
        /*005c*/ 	.word	0x00000000
        /*0060*/ 	.short	0x0002
        /*0062*/ 	.short	0x0008
        /*0064*/ 	.byte	0x00, 0xf0, 0x11, 0x00


	//----- nvinfo : EIATTR_KPARAM_INFO
	.align		4
.L_19:
        /*0068*/ 	.byte	0x04, 0x17
        /*006a*/ 	.short	(.L_21 - .L_20)
.L_20:
        /*006c*/ 	.word	0x00000000
        /*0070*/ 	.short	0x0001
        /*0072*/ 	.short	0x0004
        /*0074*/ 	.byte	0x00, 0xf0, 0x11, 0x00


	//----- nvinfo : EIATTR_KPARAM_INFO
	.align		4
.L_21:
        /*0078*/ 	.byte	0x04, 0x17
        /*007a*/ 	.short	(.L_23 - .L_22)
.L_22:
        /*007c*/ 	.word	0x00000000
        /*0080*/ 	.short	0x0000
        /*0082*/ 	.short	0x0000
        /*0084*/ 	.byte	0x00, 0xf0, 0x11, 0x00


	//----- nvinfo : EIATTR_SPARSE_MMA_MASK
	.align		4
.L_23:
        /*0088*/ 	.byte	0x03, 0x50
        /*008a*/ 	.short	0x0000


	//----- nvinfo : EIATTR_MAXREG_COUNT
	.align		4
        /*008c*/ 	.byte	0x03, 0x1b
        /*008e*/ 	.short	0x00ff


	//----- nvinfo : EIATTR_MERCURY_ISA_VERSION
	.align		4
        /*0090*/ 	.byte	0x03, 0x5f
        /*0092*/ 	.short	0x0101


	//----- nvinfo : EIATTR_VRC_CTA_INIT_COUNT
	.align		4
        /*0094*/ 	.byte	0x02, 0x4a
	.zero		1
	.zero		1


	//----- nvinfo : EIATTR_EXIT_INSTR_OFFSETS
	.align		4
        /*0098*/ 	.byte	0x04, 0x1c
        /*009a*/ 	.short	(.L_25 - .L_24)


	//   ....[0]....
.L_24:
        /*009c*/ 	.word	0x00000080


	//   ....[1]....
        /*00a0*/ 	.word	0x00000480


	//----- nvinfo : EIATTR_CRS_STACK_SIZE
	.align		4
.L_25:
        /*00a4*/ 	.byte	0x04, 0x1e
        /*00a6*/ 	.short	(.L_27 - .L_26)
.L_26:
        /*00a8*/ 	.word	0x00000000


	//----- nvinfo : EIATTR_CBANK_PARAM_SIZE
	.align		4
.L_27:
        /*00ac*/ 	.byte	0x03, 0x19
        /*00ae*/ 	.short	0x0028


	//----- nvinfo : EIATTR_PARAM_CBANK
	.align		4
        /*00b0*/ 	.byte	0x04, 0x0a
        /*00b2*/ 	.short	(.L_29 - .L_28)
	.align		4
.L_28:
        /*00b4*/ 	.word	index@(.nv.constant0._Z12mandelKernelffffiPiii)
        /*00b8*/ 	.short	0x0380
        /*00ba*/ 	.short	0x0028


	//----- nvinfo : EIATTR_SW_WAR
	.align		4
.L_29:
        /*00bc*/ 	.byte	0x04, 0x36
        /*00be*/ 	.short	(.L_31 - .L_30)
.L_30:
        /*00c0*/ 	.word	0x00000008
.L_31:


//--------------------- .nv.callgraph             --------------------------
	.section	.nv.callgraph,"",@"SHT_CUDA_CALLGRAPH"
	.align	4
	.sectionentsize	8
	.align		4
        /*0000*/ 	.word	0x00000000
	.align		4
        /*0004*/ 	.word	0xffffffff
	.align		4
        /*0008*/ 	.word	0x00000000
	.align		4
        /*000c*/ 	.word	0xfffffffe
	.align		4
        /*0010*/ 	.word	0x00000000
	.align		4
        /*0014*/ 	.word	0xfffffffd
	.align		4
        /*0018*/ 	.word	0x00000000
	.align		4
        /*001c*/ 	.word	0xfffffffc


//--------------------- .text._Z12mandelKernelffffiPiii --------------------------
	.section	.text._Z12mandelKernelffffiPiii,"ax",@progbits
	.align	128
        .global         _Z12mandelKernelffffiPiii
        .type           _Z12mandelKernelffffiPiii,@function
        .size           _Z12mandelKernelffffiPiii,(.L_x_4 - _Z12mandelKernelffffiPiii)
        .other          _Z12mandelKernelffffiPiii,@"STO_CUDA_ENTRY STV_DEFAULT"
_Z12mandelKernelffffiPiii:
.text._Z12mandelKernelffffiPiii:
[----:B------:R-:W-:Y:S01]  /*0000*/  LDC R1, c[0x0][0x37c] ;  /* 0x0000df00ff017b82 */ /* 0x000fe20000000800 */
[----:B------:R-:W0:Y:S07]  /*0010*/  S2R R0, SR_TID.X ;  /* 0x0000000000007919 */ /* 0x000e2e0000002100 */
[----:B------:R-:W0:Y:S08]  /*0020*/  S2UR UR4, SR_CTAID.X ;  /* 0x00000000000479c3 */ /* 0x000e300000002500 */
[----:B------:R-:W0:Y:S08]  /*0030*/  LDC R7, c[0x0][0x360] ;  /* 0x0000d800ff077b82 */ /* 0x000e300000000800 */
[----:B------:R-:W1:Y:S01]  /*0040*/  LDC.64 R2, c[0x0][0x3a0] ;  /* 0x0000e800ff027b82 */ /* 0x000e620000000a00 */
[----:B0-----:R-:W-:-:S02]  /*0050*/  IMAD R7, R7, UR4, R0 ;  /* 0x0000000407077c24 */ /* 0x001fc4000f8e0200 */
[----:B-1----:R-:W-:-:S05]  /*0060*/  IMAD R0, R3, R2, RZ ;  /* 0x0000000203007224 */ /* 0x002fca00078e02ff */
[----:B------:R-:W-:-:S13]  /*0070*/  ISETP.GE.AND P0, PT, R7, R0, PT ;  /* 0x000000000700720c */ /* 0x000fda0003f06270 */
[----:B------:R-:W-:Y:S05]  /*0080*/  @P0 EXIT ;  /* 0x000000000000094d */ /* 0x000fea0003800000 */
[----:B------:R-:W-:Y:S01]  /*0090*/  IABS R3, R2 ;  /* 0x0000000200037213 */ /* 0x000fe20000000000 */
[----:B------:R-:W0:Y:S03]  /*00a0*/  LDCU UR6, c[0x0][0x390] ;  /* 0x00007200ff0677ac */ /* 0x000e260008000800 */
[----:B------:R-:W1:Y:S01]  /*00b0*/  I2F.RP R0, R3 ;  /* 0x0000000300007306 */ /* 0x000e620000209400 */
[----:B------:R-:W2:Y:S07]  /*00c0*/  LDCU.64 UR4, c[0x0][0x358] ;  /* 0x00006b00ff0477ac */ /* 0x000eae0008000a00 */
[----:B-1----:R-:W1:Y:S01]  /*00d0*/  MUFU.RCP R0, R0 ;  /* 0x0000000000007308 */ /* 0x002e620000001000 */
[----:B0-----:R-:W-:Y:S01]  /*00e0*/  UISETP.GE.AND UP0, UPT, UR6, 0x1, UPT ;  /* 0x000000010600788c */ /* 0x001fe2000bf06270 */
[----:B-1----:R-:W-:-:S06]  /*00f0*/  IADD3 R4, PT, PT, R0, 0xffffffe, RZ ;  /* 0x0ffffffe00047810 */ /* 0x002fcc0007ffe0ff */
[----:B------:R0:W1:Y:S02]  /*0100*/  F2I.FTZ.U32.TRUNC.NTZ R5, R4 ;  /* 0x0000000400057305 */ /* 0x000064000021f000 */
[----:B0-----:R-:W-:Y:S01]  /*0110*/  IMAD.MOV.U32 R4, RZ, RZ, RZ ;  /* 0x000000ffff047224 */ /* 0x001fe200078e00ff */
[----:B-1----:R-:W-:-:S05]  /*0120*/  IADD3 R6, PT, PT, RZ, -R5, RZ ;  /* 0x80000005ff067210 */ /* 0x002fca0007ffe0ff */
[----:B------:R-:W-:Y:S01]  /*0130*/  IMAD R9, R6, R3, RZ ;  /* 0x0000000306097224 */ /* 0x000fe200078e02ff */
[----:B------:R-:W-:-:S03]  /*0140*/  IABS R6, R7 ;  /* 0x0000000700067213 */ /* 0x000fc60000000000 */
[----:B------:R-:W-:Y:S02]  /*0150*/  IMAD.HI.U32 R5, R5, R9, R4 ;  /* 0x0000000905057227 */ /* 0x000fe400078e0004 */
[----:B------:R-:W0:Y:S04]  /*0160*/  LDC.64 R8, c[0x0][0x380] ;  /* 0x0000e000ff087b82 */ /* 0x000e280000000a00 */
[----:B------:R-:W-:-:S05]  /*0170*/  IMAD.HI.U32 R5, R5, R6, RZ ;  /* 0x0000000605057227 */ /* 0x000fca00078e00ff */
[----:B------:R-:W-:-:S05]  /*0180*/  IADD3 R0, PT, PT, -R5, RZ, RZ ;  /* 0x000000ff05007210 */ /* 0x000fca0007ffe1ff */
[----:B------:R-:W-:-:S05]  /*0190*/  IMAD R0, R3, R0, R6 ;  /* 0x0000000003007224 */ /* 0x000fca00078e0206 */
[----:B------:R-:W-:-:S13]  /*01a0*/  ISETP.GT.U32.AND P2, PT, R3, R0, PT ;  /* 0x000000000300720c */ /* 0x000fda0003f44070 */
[----:B------:R-:W-:Y:S01]  /*01b0*/  @!P2 IMAD.IADD R0, R0, 0x1, -R3 ;  /* 0x000000010000a824 */ /* 0x000fe200078e0a03 */
[----:B------:R-:W-:Y:S02]  /*01c0*/  @!P2 IADD3 R5, PT, PT, R5, 0x1, RZ ;  /* 0x000000010505a810 */ /* 0x000fe40007ffe0ff */
[----:B------:R-:W-:Y:S02]  /*01d0*/  ISETP.NE.AND P2, PT, R2, RZ, PT ;  /* 0x000000ff0200720c */ /* 0x000fe40003f45270 */
[----:B------:R-:W-:Y:S02]  /*01e0*/  ISETP.GE.U32.AND P0, PT, R0, R3, PT ;  /* 0x000000030000720c */ /* 0x000fe40003f06070 */
[----:B------:R-:W-:-:S04]  /*01f0*/  LOP3.LUT R0, R7, R2, RZ, 0x3c, !PT ;  /* 0x0000000207007212 */ /* 0x000fc800078e3cff */
[----:B------:R-:W-:-:S07]  /*0200*/  ISETP.GE.AND P1, PT, R0, RZ, PT ;  /* 0x000000ff0000720c */ /* 0x000fce0003f26270 */
[----:B------:R-:W-:-:S05]  /*0210*/  @P0 IADD3 R5, PT, PT, R5, 0x1, RZ ;  /* 0x0000000105050810 */ /* 0x000fca0007ffe0ff */
[----:B------:R-:W-:Y:S02]  /*0220*/  IMAD.MOV.U32 R6, RZ, RZ, R5 ;  /* 0x000000ffff067224 */ /* 0x000fe400078e0005 */
[----:B------:R-:W0:Y:S03]  /*0230*/  LDC.64 R4, c[0x0][0x388] ;  /* 0x0000e200ff047b82 */ /* 0x000e260000000a00 */
[----:B------:R-:W-:Y:S02]  /*0240*/  @!P1 IADD3 R6, PT, PT, -R6, RZ, RZ ;  /* 0x000000ff06069210 */ /* 0x000fe40007ffe1ff */
[----:B------:R-:W-:-:S04]  /*0250*/  @!P2 LOP3.LUT R6, RZ, R2, RZ, 0x33, !PT ;  /* 0x00000002ff06a212 */ /* 0x000fc800078e33ff */
[----:B------:R-:W-:-:S05]  /*0260*/  IADD3 R0, PT, PT, -R6, RZ, RZ ;  /* 0x000000ff06007210 */ /* 0x000fca0007ffe1ff */
[----:B------:R-:W-:Y:S01]  /*0270*/  IMAD R11, R2, R0, R7 ;  /* 0x00000000020b7224 */ /* 0x000fe200078e0207 */
[----:B------:R-:W-:-:S04]  /*0280*/  I2FP.F32.S32 R0, R6 ;  /* 0x0000000600007245 */ /* 0x000fc80000201400 */
[----:B------:R-:W-:Y:S01]  /*0290*/  I2FP.F32.S32 R3, R11 ;  /* 0x0000000b00037245 */ /* 0x000fe20000201400 */
[----:B0-----:R-:W-:-:S04]  /*02a0*/  FFMA R10, R0, R5, R9 ;  /* 0x00000005000a7223 */ /* 0x001fc80000000009 */
[----:B------:R-:W-:Y:S01]  /*02b0*/  FFMA R4, R3, R4, R8 ;  /* 0x0000000403047223 */ /* 0x000fe20000000008 */
[----:B------:R-:W-:Y:S01]  /*02c0*/  IMAD.MOV.U32 R5, RZ, RZ, RZ ;  /* 0x000000ffff057224 */ /* 0x000fe200078e00ff */
[----:B--2---:R-:W-:Y:S06]  /*02d0*/  BRA.U !UP0, `(.L_x_0) ;  /* 0x0000000108547547 */ /* 0x004fec000b800000 */
[----:B------:R-:W-:Y:S01]  /*02e0*/  HFMA2 R5, -RZ, RZ, 0, 0 ;  /* 0x00000000ff057431 */ /* 0x000fe200000001ff */
[----:B------:R-:W-:Y:S01]  /*02f0*/  BSSY.RECONVERGENT B0, `(.L_x_0) ;  /* 0x0000013000007945 */ /* 0x000fe20003800200 */
[----:B------:R-:W-:Y:S01]  /*0300*/  MOV R0, R10 ;  /* 0x0000000a00007202 */ /* 0x000fe20000000f00 */
[----:B------:R-:W-:Y:S01]  /*0310*/  IMAD.MOV.U32 R2, RZ, RZ, R4 ;  /* 0x000000ffff027224 */ /* 0x000fe200078e0004 */
[----:B------:R-:W0:Y:S01]  /*0320*/  LDCU UR6, c[0x0][0x390] ;  /* 0x00007200ff0677ac */ /* 0x000e220008000800 */
[----:B------:R-:W1:Y:S05]  /*0330*/  LDCU UR7, c[0x0][0x390] ;  /* 0x00007200ff0777ac */ /* 0x000e6a0008000800 */
.L_x_2:
[----:B------:R-:W-:Y:S01]  /*0340*/  FMUL R3, R2, R2 ;  /* 0x0000000202037220 */ /* 0x000fe20000400000 */
[----:B------:R-:W-:-:S04]  /*0350*/  FMUL R8, R0, R0 ;  /* 0x0000000000087220 */ /* 0x000fc80000400000 */
[----:B------:R-:W-:-:S05]  /*0360*/  FADD R7, R3, R8 ;  /* 0x0000000803077221 */ /* 0x000fca0000000000 */
[----:B------:R-:W-:-:S13]  /*0370*/  FSETP.GT.AND P0, PT, R7, 4, PT ;  /* 0x408000000700780b */ /* 0x000fda0003f04000 */
[----:B------:R-:W-:Y:S05]  /*0380*/  @P0 BRA `(.L_x_1) ;  /* 0x0000000000240947 */ /* 0x000fea0003800000 */
[----:B------:R-:W-:Y:S01]  /*0390*/  IADD3 R5, PT, PT, R5, 0x1, RZ ;  /* 0x0000000105057810 */ /* 0x000fe20007ffe0ff */
[----:B------:R-:W-:Y:S01]  /*03a0*/  FADD R3, R3, -R8 ;  /* 0x8000000803037221 */ /* 0x000fe20000000000 */
[----:B------:R-:W-:Y:S02]  /*03b0*/  FADD R7, R2, R2 ;  /* 0x0000000202077221 */ /* 0x000fe40000000000 */
[----:B-1----:R-:W-:Y:S01]  /*03c0*/  ISETP.NE.AND P0, PT, R5, UR7, PT ;  /* 0x0000000705007c0c */ /* 0x002fe2000bf05270 */
[----:B------:R-:W-:Y:S01]  /*03d0*/  FADD R3, R4, R3 ;  /* 0x0000000304037221 */ /* 0x000fe20000000000 */
[----:B------:R-:W-:-:S03]  /*03e0*/  FFMA R0, R7, R0, R10 ;  /* 0x0000000007007223 */ /* 0x000fc6000000000a */
[----:B------:R-:W-:-:S08]  /*03f0*/  FADD R2, R3, 12 ;  /* 0x4140000003027421 */ /* 0x000fd00000000000 */
[----:B------:R-:W-:Y:S05]  /*0400*/  @P0 BRA `(.L_x_2) ;  /* 0xfffffffc00cc0947 */ /* 0x000fea000383ffff */
[----:B0-----:R-:W-:-:S07]  /*0410*/  MOV R5, UR6 ;  /* 0x0000000600057c02 */ /* 0x001fce0008000f00 */
.L_x_1:
[----:B01----:R-:W-:Y:S05]  /*0420*/  BSYNC.RECONVERGENT B0 ;  /* 0x0000000000007941 */ /* 0x003fea0003800200 */
.L_x_0:
[----:B------:R-:W0:Y:S01]  /*0430*/  LDC.64 R2, c[0x0][0x398] ;  /* 0x0000e600ff027b82 */ /* 0x000e220000000a00 */
[----:B------:R-:W1:Y:S02]  /*0440*/  LDCU UR8, c[0x0][0x3a0] ;  /* 0x00007400ff0877ac */ /* 0x000e640008000800 */
[----:B-1----:R-:W-:-:S04]  /*0450*/  IMAD R7, R6, UR8, R11 ;  /* 0x0000000806077c24 */ /* 0x002fc8000f8e020b */
[----:B0-----:R-:W-:-:S05]  /*0460*/  IMAD.WIDE R2, R7, 0x4, R2 ;  /* 0x0000000407027825 */ /* 0x001fca00078e0202 */
[----:B------:R-:W-:Y:S01]  /*0470*/  STG.E desc[UR4][R2.64], R5 ;  /* 0x0000000502007986 */ /* 0x000fe2000c101904 */
[----:B------:R-:W-:Y:S05]  /*0480*/  EXIT ;  /* 0x000000000000794d */ /* 0x000fea0003800000 */
.L_x_3:
[----:B------:R-:W-:-:S00]  /*0490*/  BRA `(.L_x_3) ;  /* 0xfffffffc00fc7947 */ /* 0x000fc0000383ffff */
[----:B------:R-:W-:-:S00]  /*04a0*/  NOP ;  /* 0x0000000000007918 */ /* 0x000fc00000000000 */
        /* <DEDUP_REMOVED lines=13> */
.L_x_4:


//--------------------- .nv.shared.reserved.0     --------------------------
	.section	.nv.shared.reserved.0,"aw",@nobits
	.weak		__nv_reservedSMEM_offset_0_alias
	.size		__nv_reservedSMEM_offset_0_alias, 0, 64
	.other		__nv_reservedSMEM_offset_0_alias,@"STO_CUDA_RESERVED_SHARED STV_DEFAULT"
__nv_reservedSMEM_offset_0_alias:
	.zero		0
	.zero		64


//--------------------- .nv.constant0._Z12mandelKernelffffiPiii --------------------------
	.section	.nv.constant0._Z12mandelKernelffffiPiii,"a",@progbits
	.sectionflags	@""
	.align	4
.nv.constant0._Z12mandelKernelffffiPiii:
	.zero		936


//--------------------- SYMBOLS --------------------------

	.type		.nv.reservedSmem.offset0,@object
	.size		.nv.reservedSmem.offset0,0x4
